	.headerflags	@"EF_CUDA_TEXMODE_UNIFIED EF_CUDA_64BIT_ADDRESS EF_CUDA_ACCELERATORS EF_CUDA_SM90 EF_CUDA_VIRTUAL_SM(EF_CUDA_SM90)"
	.elftype	@"ET_EXEC"


//--------------------- .nv.info                  --------------------------
	.section	.nv.info,"",@"SHT_CUDA_INFO"
	.align	4


	//----- nvinfo : EIATTR_REGCOUNT
	.align		4
        /*0000*/ 	.byte	0x04, 0x2f
        /*0002*/ 	.short	(.L_1 - .L_0)
	.align		4
.L_0:
        /*0004*/ 	.word	index@(triton_poi_fused_mul_sigmoid_26)
        /*0008*/ 	.word	0x0000000c


	//----- nvinfo : EIATTR_MIN_STACK_SIZE
	.align		4
.L_1:
        /*000c*/ 	.byte	0x04, 0x12
        /*000e*/ 	.short	(.L_3 - .L_2)
	.align		4
.L_2:
        /*0010*/ 	.word	index@(triton_poi_fused_mul_sigmoid_26)
        /*0014*/ 	.word	0x00000000


	//----- nvinfo : EIATTR_FRAME_SIZE
	.align		4
.L_3:
        /*0018*/ 	.byte	0x04, 0x11
        /*001a*/ 	.short	(.L_5 - .L_4)
	.align		4
.L_4:
        /*001c*/ 	.word	index@(triton_poi_fused_mul_sigmoid_26)
        /*0020*/ 	.word	0x00000000


	//----- nvinfo : EIATTR_MIN_STACK_SIZE
	.align		4
.L_5:
        /*0024*/ 	.byte	0x04, 0x12
        /*0026*/ 	.short	(.L_7 - .L_6)
	.align		4
.L_6:
        /*0028*/ 	.word	index@(triton_poi_fused_mul_sigmoid_26)
        /*002c*/ 	.word	0x00000000
.L_7:


//--------------------- .nv.info.triton_poi_fused_mul_sigmoid_26 --------------------------
	.section	.nv.info.triton_poi_fused_mul_sigmoid_26,"",@"SHT_CUDA_INFO"
	.sectionflags	@""
	.align	4


	//----- nvinfo : EIATTR_CUDA_API_VERSION
	.align		4
        /*0000*/ 	.byte	0x04, 0x37
        /*0002*/ 	.short	(.L_9 - .L_8)
.L_8:
        /*0004*/ 	.word	0x0000007c


	//----- nvinfo : EIATTR_KPARAM_INFO
	.align		4
.L_9:
        /*0008*/ 	.byte	0x04, 0x17
        /*000a*/ 	.short	(.L_11 - .L_10)
.L_10:
        /*000c*/ 	.word	0x00000000
        /*0010*/ 	.short	0x0002
        /*0012*/ 	.short	0x0010
        /*0014*/ 	.byte	0x00, 0xf0, 0x11, 0x00


	//----- nvinfo : EIATTR_KPARAM_INFO
	.align		4
.L_11:
        /*0018*/ 	.byte	0x04, 0x17
        /*001a*/ 	.short	(.L_13 - .L_12)
.L_12:
        /*001c*/ 	.word	0x00000000
        /*0020*/ 	.short	0x0001
        /*0022*/ 	.short	0x0008
        /*0024*/ 	.byte	0x00, 0xf4, 0x21, 0x00


	//----- nvinfo : EIATTR_KPARAM_INFO
	.align		4
.L_13:
        /*0028*/ 	.byte	0x04, 0x17
        /*002a*/ 	.short	(.L_15 - .L_14)
.L_14:
        /*002c*/ 	.word	0x00000000
        /*0030*/ 	.short	0x0000
        /*0032*/ 	.short	0x0000
        /*0034*/ 	.byte	0x00, 0xf4, 0x21, 0x00


	//----- nvinfo : EIATTR_SPARSE_MMA_MASK
	.align		4
.L_15:
        /*0038*/ 	.byte	0x03, 0x50
        /*003a*/ 	.short	0x0000


	//----- nvinfo : EIATTR_MAXREG_COUNT
	.align		4
        /*003c*/ 	.byte	0x03, 0x1b
        /*003e*/ 	.short	0x00ff


	//----- nvinfo : EIATTR_EXIT_INSTR_OFFSETS
	.align		4
        /*0040*/ 	.byte	0x04, 0x1c
        /*0042*/ 	.short	(.L_17 - .L_16)


	//   ....[0]....
.L_16:
        /*0044*/ 	.word	0x00000230


	//----- nvinfo : EIATTR_REQNTID
	.align		4
.L_17:
        /*0048*/ 	.byte	0x04, 0x10
        /*004a*/ 	.short	(.L_19 - .L_18)
.L_18:
        /*004c*/ 	.word	0x00000080
        /*0050*/ 	.word	0x00000001
        /*0054*/ 	.word	0x00000001


	//----- nvinfo : EIATTR_CBANK_PARAM_SIZE
	.align		4
.L_19:
        /*0058*/ 	.byte	0x03, 0x19
        /*005a*/ 	.short	0x0014


	//----- nvinfo : EIATTR_PARAM_CBANK
	.align		4
        /*005c*/ 	.byte	0x04, 0x0a
        /*005e*/ 	.short	(.L_21 - .L_20)
	.align		4
.L_20:
        /*0060*/ 	.word	index@(.nv.constant0.triton_poi_fused_mul_sigmoid_26)
        /*0064*/ 	.short	0x0210
        /*0066*/ 	.short	0x0014


	//----- nvinfo : EIATTR_SW_WAR
	.align		4
.L_21:
        /*0068*/ 	.byte	0x04, 0x36
        /*006a*/ 	.short	(.L_23 - .L_22)
.L_22:
        /*006c*/ 	.word	0x00000008
.L_23:


//--------------------- .nv.callgraph             --------------------------
	.section	.nv.callgraph,"",@"SHT_CUDA_CALLGRAPH"
	.align	4
	.sectionentsize	8
	.align		4
        /*0000*/ 	.word	0x00000000
	.align		4
        /*0004*/ 	.word	0xffffffff
	.align		4
        /*0008*/ 	.word	0x00000000
	.align		4
        /*000c*/ 	.word	0xfffffffe
	.align		4
        /*0010*/ 	.word	0x00000000
	.align		4
        /*0014*/ 	.word	0xfffffffd
	.align		4
        /*0018*/ 	.word	0x00000000
	.align		4
        /*001c*/ 	.word	0xfffffffc


//--------------------- .text.triton_poi_fused_mul_sigmoid_26 --------------------------
	.section	.text.triton_poi_fused_mul_sigmoid_26,"ax",@progbits
	.align	128
        .global         triton_poi_fused_mul_sigmoid_26
        .type           triton_poi_fused_mul_sigmoid_26,@function
        .size           triton_poi_fused_mul_sigmoid_26,(.L_x_1 - triton_poi_fused_mul_sigmoid_26)
        .other          triton_poi_fused_mul_sigmoid_26,@"STO_CUDA_ENTRY STV_DEFAULT"
triton_poi_fused_mul_sigmoid_26:
.text.triton_poi_fused_mul_sigmoid_26:
[----:B------:R-:W-:Y:S01]  /*0000*/  LDC R1, c[0x0][0x28] ;  /* 0x00000a00ff017b82 */ /* 0x000fe20000000800 */
[----:B------:R-:W1:Y:S07]  /*0010*/  S2R R0, SR_TID.X ;  /* 0x0000000000007919 */ /* 0x000e6e0000002100 */
[----:B------:R-:W2:Y:S01]  /*0020*/  LDC.64 R2, c[0x0][0x210] ;  /* 0x00008400ff027b82 */ /* 0x000ea20000000a00 */
[----:B------:R-:W-:Y:S01]  /*0030*/  ULDC.64 UR4, c[0x0][0x208] ;  /* 0x0000820000047ab9 */ /* 0x000fe20000000a00 */
[----:B------:R-:W3:Y:S01]  /*0040*/  S2R R7, SR_CTAID.X ;  /* 0x0000000000077919 */ /* 0x000ee20000002500 */
[----:B-1----:R-:W-:-:S04]  /*0050*/  LOP3.LUT R0, R0, 0x7f, RZ, 0xc0, !PT ;  /* 0x0000007f00007812 */ /* 0x002fc800078ec0ff */
[----:B---3--:R-:W-:-:S04]  /*0060*/  LEA R7, R7, R0, 0x7 ;  /* 0x0000000007077211 */ /* 0x008fc800078e38ff */
[----:B------:R-:W-:-:S04]  /*0070*/  SHF.R.S32.HI R0, RZ, 0x1f, R7 ;  /* 0x0000001fff007819 */ /* 0x000fc80000011407 */
[----:B------:R-:W-:-:S04]  /*0080*/  LEA.HI R0, R0, R7, RZ, 0x8 ;  /* 0x0000000700007211 */ /* 0x000fc800078f40ff */
[C---:B------:R-:W-:Y:S02]  /*0090*/  SHF.L.U32 R4, R0.reuse, 0x1, RZ ;  /* 0x0000000100047819 */ /* 0x040fe400000006ff */
[----:B------:R-:W-:Y:S02]  /*00a0*/  LOP3.LUT R0, R0, 0xffffff00, RZ, 0xc0, !PT ;  /* 0xffffff0000007812 */ /* 0x000fe400078ec0ff */
[----:B------:R-:W-:-:S04]  /*00b0*/  LOP3.LUT R4, R4, 0xfffffe00, RZ, 0xc0, !PT ;  /* 0xfffffe0004047812 */ /* 0x000fc800078ec0ff */
[----:B------:R-:W-:-:S04]  /*00c0*/  IADD3 R9, R4, R7, -R0 ;  /* 0x0000000704097210 */ /* 0x000fc80007ffe800 */
[----:B------:R-:W-:-:S05]  /*00d0*/  IADD3 R5, R9, 0x100, RZ ;  /* 0x0000010009057810 */ /* 0x000fca0007ffe0ff */
[----:B--2---:R-:W-:-:S06]  /*00e0*/  IMAD.WIDE R4, R5, 0x4, R2 ;  /* 0x0000000405047825 */ /* 0x004fcc00078e0202 */
[----:B------:R-:W2:Y:S01]  /*00f0*/  LDG.E R4, desc[UR4][R4.64] ;  /* 0x0000000404047981 */ /* 0x000ea2000c1e1900 */
[----:B------:R-:W-:-:S05]  /*0100*/  IMAD.WIDE R2, R9, 0x4, R2 ;  /* 0x0000000409027825 */ /* 0x000fca00078e0202 */
[----:B------:R1:W3:Y:S02]  /*0110*/  LDG.E R0, desc[UR4][R2.64] ;  /* 0x0000000402007981 */ /* 0x0002e4000c1e1900 */
[----:B-1----:R-:W-:Y:S01]  /*0120*/  HFMA2.MMA R3, -RZ, RZ, 1.625, 0 ;  /* 0x3e800000ff037435 */ /* 0x002fe200000001ff */
[----:B--2---:R-:W-:Y:S02]  /*0130*/  FADD R6, RZ, -R4 ;  /* 0x80000004ff067221 */ /* 0x004fe40000000000 */
[----:B------:R-:W1:Y:S02]  /*0140*/  LDC.64 R4, c[0x0][0x218] ;  /* 0x00008600ff047b82 */ /* 0x000e640000000a00 */
[----:B------:R-:W-:-:S05]  /*0150*/  FMUL R6, R6, 1.4426950216293334961 ;  /* 0x3fb8aa3b06067820 */ /* 0x000fca0000400000 */
[----:B------:R-:W-:-:S13]  /*0160*/  FSETP.GEU.AND P0, PT, R6, -126, PT ;  /* 0xc2fc00000600780b */ /* 0x000fda0003f0e000 */
[----:B------:R-:W-:-:S04]  /*0170*/  @!P0 FMUL R6, R6, 0.5 ;  /* 0x3f00000006068820 */ /* 0x000fc80000400000 */
[----:B------:R-:W2:Y:S02]  /*0180*/  MUFU.EX2 R8, R6 ;  /* 0x0000000600087308 */ /* 0x000ea40000000800 */
[----:B--2---:R-:W-:-:S04]  /*0190*/  @!P0 FMUL R8, R8, R8 ;  /* 0x0000000808088220 */ /* 0x004fc80000400000 */
[----:B------:R-:W-:-:S05]  /*01a0*/  FADD R8, R8, 1 ;  /* 0x3f80000008087421 */ /* 0x000fca0000000000 */
[----:B------:R-:W-:-:S04]  /*01b0*/  FSETP.GT.AND P0, PT, R8, 8.50705917302346158658e+37, PT ;  /* 0x7e8000000800780b */ /* 0x000fc80003f04000 */
[----:B------:R-:W-:-:S09]  /*01c0*/  FSEL R3, R3, 1, P0 ;  /* 0x3f80000003037808 */ /* 0x000fd20000000000 */
[----:B------:R-:W-:-:S06]  /*01d0*/  @P0 FMUL R8, R8, 0.25 ;  /* 0x3e80000008080820 */ /* 0x000fcc0000400000 */
[----:B------:R-:W2:Y:S02]  /*01e0*/  MUFU.RCP R8, R8 ;  /* 0x0000000800087308 */ /* 0x000ea40000001000 */
[----:B--2---:R-:W-:Y:S01]  /*01f0*/  FMUL R9, R8, R3 ;  /* 0x0000000308097220 */ /* 0x004fe20000400000 */
[----:B-1----:R-:W-:-:S04]  /*0200*/  IMAD.WIDE R2, R7, 0x4, R4 ;  /* 0x0000000407027825 */ /* 0x002fc800078e0204 */
[----:B---3--:R-:W-:-:S05]  /*0210*/  FMUL R9, R0, R9 ;  /* 0x0000000900097220 */ /* 0x008fca0000400000 */
[----:B------:R-:W-:Y:S01]  /*0220*/  STG.E desc[UR4][R2.64], R9 ;  /* 0x0000000902007986 */ /* 0x000fe2000c101904 */
[----:B------:R-:W-:Y:S05]  /*0230*/  EXIT ;  /* 0x000000000000794d */ /* 0x000fea0003800000 */
.L_x_0:
[----:B------:R-:W-:-:S00]  /*0240*/  BRA `(.L_x_0) ;  /* 0xfffffffc00fc7947 */ /* 0x000fc0000383ffff */
[----:B------:R-:W-:-:S00]  /*0250*/  NOP ;  /* 0x0000000000007918 */ /* 0x000fc00000000000 */
        /* <DEDUP_REMOVED lines=10> */
.L_x_1:


//--------------------- .nv.constant0.triton_poi_fused_mul_sigmoid_26 --------------------------
	.section	.nv.constant0.triton_poi_fused_mul_sigmoid_26,"a",@progbits
	.sectionflags	@""
	.align	4
.nv.constant0.triton_poi_fused_mul_sigmoid_26:
	.zero		548
